//
// Generated by NVIDIA NVVM Compiler
//
// Compiler Build ID: CL-36424714
// Cuda compilation tools, release 13.0, V13.0.88
// Based on NVVM 20.0.0
//

.version 9.0
.target sm_100
.address_size 64

	// .globl	default_function_kernel_1

.visible .entry default_function_kernel_1(
	.param .u64 .ptr .align 1 default_function_kernel_1_param_0,
	.param .u64 .ptr .align 1 default_function_kernel_1_param_1
)
.maxntid 32
{
	.reg .b32 	%r<2>;
	.reg .b32 	%f<3>;
	.reg .b64 	%rd<8>;

	ld.param.u64 	%rd1, [default_function_kernel_1_param_0];
	ld.param.u64 	%rd2, [default_function_kernel_1_param_1];
	cvta.to.global.u64 	%rd3, %rd1;
	cvta.to.global.u64 	%rd4, %rd2;
	mov.u32 	%r1, %tid.x;
	mul.wide.u32 	%rd5, %r1, 4;
	add.s64 	%rd6, %rd4, %rd5;
	ld.global.nc.f32 	%f1, [%rd6];
	mul.f32 	%f2, %f1, 0f3C09AE40;
	add.s64 	%rd7, %rd3, %rd5;
	st.global.f32 	[%rd7], %f2;
	ret;

}
	// .globl	default_function_kernel
.visible .entry default_function_kernel(
	.param .u64 .ptr .align 1 default_function_kernel_param_0,
	.param .u64 .ptr .align 1 default_function_kernel_param_1
)
.maxntid 32
{
	.reg .pred 	%p<2>;
	.reg .b32 	%r<6>;
	.reg .b32 	%f<72>;
	.reg .b64 	%rd<13>;

	ld.param.u64 	%rd5, [default_function_kernel_param_0];
	ld.param.u64 	%rd6, [default_function_kernel_param_1];
	cvta.to.global.u64 	%rd7, %rd6;
	cvta.to.global.u64 	%rd8, %rd5;
	mov.u32 	%r4, %tid.x;
	mul.wide.u32 	%rd9, %r4, 4;
	add.s64 	%rd1, %rd8, %rd9;
	mul.wide.u32 	%rd10, %r4, 476;
	add.s64 	%rd11, %rd10, %rd7;
	add.s64 	%rd12, %rd11, 68;
	mov.b32 	%r5, 0;
	mov.f32 	%f71, 0f00000000;
$L__BB1_1:
	ld.global.nc.f32 	%f5, [%rd12+-68];
	add.f32 	%f6, %f71, %f5;
	ld.global.nc.f32 	%f7, [%rd12+-64];
	add.f32 	%f8, %f6, %f7;
	ld.global.nc.f32 	%f9, [%rd12+-60];
	add.f32 	%f10, %f8, %f9;
	ld.global.nc.f32 	%f11, [%rd12+-56];
	add.f32 	%f12, %f10, %f11;
	ld.global.nc.f32 	%f13, [%rd12+-52];
	add.f32 	%f14, %f12, %f13;
	ld.global.nc.f32 	%f15, [%rd12+-48];
	add.f32 	%f16, %f14, %f15;
	ld.global.nc.f32 	%f17, [%rd12+-44];
	add.f32 	%f18, %f16, %f17;
	ld.global.nc.f32 	%f19, [%rd12+-40];
	add.f32 	%f20, %f18, %f19;
	ld.global.nc.f32 	%f21, [%rd12+-36];
	add.f32 	%f22, %f20, %f21;
	ld.global.nc.f32 	%f23, [%rd12+-32];
	add.f32 	%f24, %f22, %f23;
	ld.global.nc.f32 	%f25, [%rd12+-28];
	add.f32 	%f26, %f24, %f25;
	ld.global.nc.f32 	%f27, [%rd12+-24];
	add.f32 	%f28, %f26, %f27;
	ld.global.nc.f32 	%f29, [%rd12+-20];
	add.f32 	%f30, %f28, %f29;
	ld.global.nc.f32 	%f31, [%rd12+-16];
	add.f32 	%f32, %f30, %f31;
	ld.global.nc.f32 	%f33, [%rd12+-12];
	add.f32 	%f34, %f32, %f33;
	ld.global.nc.f32 	%f35, [%rd12+-8];
	add.f32 	%f36, %f34, %f35;
	ld.global.nc.f32 	%f37, [%rd12+-4];
	add.f32 	%f2, %f36, %f37;
	setp.eq.s32 	%p1, %r5, 6;
	@%p1 bra 	$L__BB1_3;
	ld.global.nc.f32 	%f38, [%rd12];
	add.f32 	%f39, %f2, %f38;
	ld.global.nc.f32 	%f40, [%rd12+4];
	add.f32 	%f41, %f39, %f40;
	ld.global.nc.f32 	%f42, [%rd12+8];
	add.f32 	%f43, %f41, %f42;
	ld.global.nc.f32 	%f44, [%rd12+12];
	add.f32 	%f45, %f43, %f44;
	ld.global.nc.f32 	%f46, [%rd12+16];
	add.f32 	%f47, %f45, %f46;
	ld.global.nc.f32 	%f48, [%rd12+20];
	add.f32 	%f49, %f47, %f48;
	ld.global.nc.f32 	%f50, [%rd12+24];
	add.f32 	%f51, %f49, %f50;
	ld.global.nc.f32 	%f52, [%rd12+28];
	add.f32 	%f53, %f51, %f52;
	ld.global.nc.f32 	%f54, [%rd12+32];
	add.f32 	%f55, %f53, %f54;
	ld.global.nc.f32 	%f56, [%rd12+36];
	add.f32 	%f57, %f55, %f56;
	ld.global.nc.f32 	%f58, [%rd12+40];
	add.f32 	%f59, %f57, %f58;
	ld.global.nc.f32 	%f60, [%rd12+44];
	add.f32 	%f61, %f59, %f60;
	ld.global.nc.f32 	%f62, [%rd12+48];
	add.f32 	%f63, %f61, %f62;
	ld.global.nc.f32 	%f64, [%rd12+52];
	add.f32 	%f65, %f63, %f64;
	ld.global.nc.f32 	%f66, [%rd12+56];
	add.f32 	%f67, %f65, %f66;
	ld.global.nc.f32 	%f68, [%rd12+60];
	add.f32 	%f69, %f67, %f68;
	ld.global.nc.f32 	%f70, [%rd12+64];
	add.f32 	%f71, %f69, %f70;
	add.s32 	%r5, %r5, 2;
	add.s64 	%rd12, %rd12, 136;
	bra.uni 	$L__BB1_1;
$L__BB1_3:
	st.global.f32 	[%rd1], %f2;
	ret;

}


// ===== COMPILED SASS (sm_100) =====

	.target	sm_100

	.elftype	@"ET_EXEC"


//--------------------- .note.nv.tkinfo           --------------------------
	.section	.note.nv.tkinfo,"",@"SHT_NOTE"
	.sectionflags	@"SHF_NOTE_NV_TKINFO"
	.tkinfo
        /*0018*/ 	.word	0x00000002
        /*0030*/ 	.string	""
        /*0030*/ 	.string	"ptxas"
        /*0030*/ 	.string	"Cuda compilation tools, release 13.0, V13.0.88"
        /*0030*/ 	.string	"Build cuda_13.0.r13.0/compiler.36424714_0"
        /*0030*/ 	.string	"-arch sm_100 -m 64 "



//--------------------- .note.nv.cuinfo           --------------------------
	.section	.note.nv.cuinfo,"",@"SHT_NOTE"
	.sectionflags	@"SHF_NOTE_NV_CUINFO"
        /*0018*/ 	.short	0x0002
        /*001a*/ 	.short	0x0064
        /*001c*/ 	.short	0x0082
	.zero		2


//--------------------- .nv.info                  --------------------------
	.section	.nv.info,"",@"SHT_CUDA_INFO"
	.align	4


	//----- nvinfo : EIATTR_REGCOUNT
	.align		4
        /*0000*/ 	.byte	0x04, 0x2f
        /*0002*/ 	.short	(.L_1 - .L_0)
	.align		4
.L_0:
        /*0004*/ 	.word	index@(default_function_kernel_1)
        /*0008*/ 	.word	0x0000000a


	//----- nvinfo : EIATTR_FRAME_SIZE
	.align		4
.L_1:
        /*000c*/ 	.byte	0x04, 0x11
        /*000e*/ 	.short	(.L_3 - .L_2)
	.align		4
.L_2:
        /*0010*/ 	.word	index@(default_function_kernel_1)
        /*0014*/ 	.word	0x00000000


	//----- nvinfo : EIATTR_REGCOUNT
	.align		4
.L_3:
        /*0018*/ 	.byte	0x04, 0x2f
        /*001a*/ 	.short	(.L_5 - .L_4)
	.align		4
.L_4:
        /*001c*/ 	.word	index@(default_function_kernel)
        /*0020*/ 	.word	0x0000003e


	//----- nvinfo : EIATTR_FRAME_SIZE
	.align		4
.L_5:
        /*0024*/ 	.byte	0x04, 0x11
        /*0026*/ 	.short	(.L_7 - .L_6)
	.align		4
.L_6:
        /*0028*/ 	.word	index@(default_function_kernel)
        /*002c*/ 	.word	0x00000000


	//----- nvinfo : EIATTR_MIN_STACK_SIZE
	.align		4
.L_7:
        /*0030*/ 	.byte	0x04, 0x12
        /*0032*/ 	.short	(.L_9 - .L_8)
	.align		4
.L_8:
        /*0034*/ 	.word	index@(default_function_kernel)
        /*0038*/ 	.word	0x00000000


	//----- nvinfo : EIATTR_MIN_STACK_SIZE
	.align		4
.L_9:
        /*003c*/ 	.byte	0x04, 0x12
        /*003e*/ 	.short	(.L_11 - .L_10)
	.align		4
.L_10:
        /*0040*/ 	.word	index@(default_function_kernel_1)
        /*0044*/ 	.word	0x00000000
.L_11:


//--------------------- .nv.compat                --------------------------
	.section	.nv.compat,"",@"SHT_CUDA_COMPAT_INFO"
	.align	4
        /*0000*/ 	.byte	0x02, 0x09, 0x00, 0x00, 0x02, 0x02, 0x01, 0x00, 0x02, 0x05, 0x05, 0x00, 0x03, 0x07, 0x01, 0x01
        /*0010*/ 	.byte	0x02, 0x03, 0x00, 0x00, 0x02, 0x06, 0x01, 0x00, 0x04, 0x0b, 0x08, 0x00, 0x09, 0x00, 0x00, 0x00
        /*0020*/ 	.byte	0x00, 0x00, 0x00, 0x00


//--------------------- .nv.info.default_function_kernel --------------------------
	.section	.nv.info.default_function_kernel,"",@"SHT_CUDA_INFO"
	.sectionflags	@""
	.align	4


	//----- nvinfo : EIATTR_CUDA_API_VERSION
	.align		4
        /*0000*/ 	.byte	0x04, 0x37
        /*0002*/ 	.short	(.L_13 - .L_12)
.L_12:
        /*0004*/ 	.word	0x00000082


	//----- nvinfo : EIATTR_KPARAM_INFO
	.align		4
.L_13:
        /*0008*/ 	.byte	0x04, 0x17
        /*000a*/ 	.short	(.L_15 - .L_14)
.L_14:
        /*000c*/ 	.word	0x00000000
        /*0010*/ 	.short	0x0001
        /*0012*/ 	.short	0x0008
        /*0014*/ 	.byte	0x00, 0xf5, 0x21, 0x00


	//----- nvinfo : EIATTR_KPARAM_INFO
	.align		4
.L_15:
        /*0018*/ 	.byte	0x04, 0x17
        /*001a*/ 	.short	(.L_17 - .L_16)
.L_16:
        /*001c*/ 	.word	0x00000000
        /*0020*/ 	.short	0x0000
        /*0022*/ 	.short	0x0000
        /*0024*/ 	.byte	0x00, 0xf5, 0x21, 0x00


	//----- nvinfo : EIATTR_SPARSE_MMA_MASK
	.align		4
.L_17:
        /*0028*/ 	.byte	0x03, 0x50
        /*002a*/ 	.short	0x0000


	//----- nvinfo : EIATTR_MAXREG_COUNT
	.align		4
        /*002c*/ 	.byte	0x03, 0x1b
        /*002e*/ 	.short	0x00ff


	//----- nvinfo : EIATTR_MERCURY_ISA_VERSION
	.align		4
        /*0030*/ 	.byte	0x03, 0x5f
        /*0032*/ 	.short	0x0101


	//----- nvinfo : EIATTR_VRC_CTA_INIT_COUNT
	.align		4
        /*0034*/ 	.byte	0x02, 0x4a
	.zero		1
	.zero		1


	//----- nvinfo : EIATTR_EXIT_INSTR_OFFSETS
	.align		4
        /*0038*/ 	.byte	0x04, 0x1c
        /*003a*/ 	.short	(.L_19 - .L_18)


	//   ....[0]....
.L_18:
        /*003c*/ 	.word	0x00000f60


	//----- nvinfo : EIATTR_MAX_THREADS
	.align		4
.L_19:
        /*0040*/ 	.byte	0x04, 0x05
        /*0042*/ 	.short	(.L_21 - .L_20)
.L_20:
        /*0044*/ 	.word	0x00000020
        /*0048*/ 	.word	0x00000001
        /*004c*/ 	.word	0x00000001


	//----- nvinfo : EIATTR_CBANK_PARAM_SIZE
	.align		4
.L_21:
        /*0050*/ 	.byte	0x03, 0x19
        /*0052*/ 	.short	0x0010


	//----- nvinfo : EIATTR_PARAM_CBANK
	.align		4
        /*0054*/ 	.byte	0x04, 0x0a
        /*0056*/ 	.short	(.L_23 - .L_22)
	.align		4
.L_22:
        /*0058*/ 	.word	index@(.nv.constant0.default_function_kernel)
        /*005c*/ 	.short	0x0380
        /*005e*/ 	.short	0x0010


	//----- nvinfo : EIATTR_SW_WAR
	.align		4
.L_23:
        /*0060*/ 	.byte	0x04, 0x36
        /*0062*/ 	.short	(.L_25 - .L_24)
.L_24:
        /*0064*/ 	.word	0x00000008
.L_25:


//--------------------- .nv.info.default_function_kernel_1 --------------------------
	.section	.nv.info.default_function_kernel_1,"",@"SHT_CUDA_INFO"
	.sectionflags	@""
	.align	4


	//----- nvinfo : EIATTR_CUDA_API_VERSION
	.align		4
        /*0000*/ 	.byte	0x04, 0x37
        /*0002*/ 	.short	(.L_27 - .L_26)
.L_26:
        /*0004*/ 	.word	0x00000082


	//----- nvinfo : EIATTR_KPARAM_INFO
	.align		4
.L_27:
        /*0008*/ 	.byte	0x04, 0x17
        /*000a*/ 	.short	(.L_29 - .L_28)
.L_28:
        /*000c*/ 	.word	0x00000000
        /*0010*/ 	.short	0x0001
        /*0012*/ 	.short	0x0008
        /*0014*/ 	.byte	0x00, 0xf5, 0x21, 0x00


	//----- nvinfo : EIATTR_KPARAM_INFO
	.align		4
.L_29:
        /*0018*/ 	.byte	0x04, 0x17
        /*001a*/ 	.short	(.L_31 - .L_30)
.L_30:
        /*001c*/ 	.word	0x00000000
        /*0020*/ 	.short	0x0000
        /*0022*/ 	.short	0x0000
        /*0024*/ 	.byte	0x00, 0xf5, 0x21, 0x00


	//----- nvinfo : EIATTR_SPARSE_MMA_MASK
	.align		4
.L_31:
        /*0028*/ 	.byte	0x03, 0x50
        /*002a*/ 	.short	0x0000


	//----- nvinfo : EIATTR_MAXREG_COUNT
	.align		4
        /*002c*/ 	.byte	0x03, 0x1b
        /*002e*/ 	.short	0x00ff


	//----- nvinfo : EIATTR_MERCURY_ISA_VERSION
	.align		4
        /*0030*/ 	.byte	0x03, 0x5f
        /*0032*/ 	.short	0x0101


	//----- nvinfo : EIATTR_VRC_CTA_INIT_COUNT
	.align		4
        /*0034*/ 	.byte	0x02, 0x4a
	.zero		1
	.zero		1


	//----- nvinfo : EIATTR_EXIT_INSTR_OFFSETS
	.align		4
        /*0038*/ 	.byte	0x04, 0x1c
        /*003a*/ 	.short	(.L_33 - .L_32)


	//   ....[0]....
.L_32:
        /*003c*/ 	.word	0x000000a0


	//----- nvinfo : EIATTR_MAX_THREADS
	.align		4
.L_33:
        /*0040*/ 	.byte	0x04, 0x05
        /*0042*/ 	.short	(.L_35 - .L_34)
.L_34:
        /*0044*/ 	.word	0x00000020
        /*0048*/ 	.word	0x00000001
        /*004c*/ 	.word	0x00000001


	//----- nvinfo : EIATTR_CBANK_PARAM_SIZE
	.align		4
.L_35:
        /*0050*/ 	.byte	0x03, 0x19
        /*0052*/ 	.short	0x0010


	//----- nvinfo : EIATTR_PARAM_CBANK
	.align		4
        /*0054*/ 	.byte	0x04, 0x0a
        /*0056*/ 	.short	(.L_37 - .L_36)
	.align		4
.L_36:
        /*0058*/ 	.word	index@(.nv.constant0.default_function_kernel_1)
        /*005c*/ 	.short	0x0380
        /*005e*/ 	.short	0x0010


	//----- nvinfo : EIATTR_SW_WAR
	.align		4
.L_37:
        /*0060*/ 	.byte	0x04, 0x36
        /*0062*/ 	.short	(.L_39 - .L_38)
.L_38:
        /*0064*/ 	.word	0x00000008
.L_39:


//--------------------- .nv.callgraph             --------------------------
	.section	.nv.callgraph,"",@"SHT_CUDA_CALLGRAPH"
	.align	4
	.sectionentsize	8
	.align		4
        /*0000*/ 	.word	0x00000000
	.align		4
        /*0004*/ 	.word	0xffffffff
	.align		4
        /*0008*/ 	.word	0x00000000
	.align		4
        /*000c*/ 	.word	0xfffffffe
	.align		4
        /*0010*/ 	.word	0x00000000
	.align		4
        /*0014*/ 	.word	0xfffffffd
	.align		4
        /*0018*/ 	.word	0x00000000
	.align		4
        /*001c*/ 	.word	0xfffffffc


//--------------------- .text.default_function_kernel --------------------------
	.section	.text.default_function_kernel,"ax",@progbits
	.align	128
        .global         default_function_kernel
        .type           default_function_kernel,@function
        .size           default_function_kernel,(.L_x_2 - default_function_kernel)
        .other          default_function_kernel,@"STO_CUDA_ENTRY STV_DEFAULT"
default_function_kernel:
.text.default_function_kernel:
[----:B------:R-:W-:Y:S01]  /*0000*/  LDC R1, c[0x0][0x37c] ;  /* 0x0000df00ff017b82 */ /* 0x000fe20000000800 */
[----:B------:R-:W0:Y:S07]  /*0010*/  S2R R5, SR_TID.X ;  /* 0x0000000000057919 */ /* 0x000e2e0000002100 */
[----:B------:R-:W0:Y:S01]  /*0020*/  LDC.64 R2, c[0x0][0x388] ;  /* 0x0000e200ff027b82 */ /* 0x000e220000000a00 */
[----:B------:R-:W1:Y:S01]  /*0030*/  LDCU.64 UR4, c[0x0][0x358] ;  /* 0x00006b00ff0477ac */ /* 0x000e620008000a00 */
[----:B0-----:R-:W-:-:S05]  /*0040*/  IMAD.WIDE.U32 R2, R5, 0x1dc, R2 ;  /* 0x000001dc05027825 */ /* 0x001fca00078e0002 */
[----:B-1----:R-:W2:Y:S04]  /*0050*/  LDG.E.CONSTANT R13, desc[UR4][R2.64] ;  /* 0x00000004020d7981 */ /* 0x002ea8000c1e9900 */
[----:B------:R-:W3:Y:S04]  /*0060*/  LDG.E.CONSTANT R14, desc[UR4][R2.64+0x4] ;  /* 0x00000404020e7981 */ /* 0x000ee8000c1e9900 */
[----:B------:R-:W4:Y:S04]  /*0070*/  LDG.E.CONSTANT R16, desc[UR4][R2.64+0x8] ;  /* 0x0000080402107981 */ /* 0x000f28000c1e9900 */
[----:B------:R-:W5:Y:S04]  /*0080*/  LDG.E.CONSTANT R58, desc[UR4][R2.64+0xc] ;  /* 0x00000c04023a7981 */ /* 0x000f68000c1e9900 */
        /* <DEDUP_REMOVED lines=50> */
[----:B------:R-:W5:Y:S01]  /*03b0*/  LDG.E.CONSTANT R15, desc[UR4][R2.64+0xdc] ;  /* 0x0000dc04020f7981 */ /* 0x000f62000c1e9900 */
[----:B--2---:R-:W-:-:S04]  /*03c0*/  FADD R13, RZ, R13 ;  /* 0x0000000dff0d7221 */ /* 0x004fc80000000000 */
[----:B---3--:R-:W-:Y:S02]  /*03d0*/  FADD R13, R13, R14 ;  /* 0x0000000e0d0d7221 */ /* 0x008fe40000000000 */
[----:B------:R-:W2:Y:S02]  /*03e0*/  LDG.E.CONSTANT R14, desc[UR4][R2.64+0xe0] ;  /* 0x0000e004020e7981 */ /* 0x000ea4000c1e9900 */
[----:B----4-:R-:W-:Y:S02]  /*03f0*/  FADD R13, R13, R16 ;  /* 0x000000100d0d7221 */ /* 0x010fe40000000000 */
[----:B------:R-:W3:Y:S02]  /*0400*/  LDG.E.CONSTANT R16, desc[UR4][R2.64+0xd8] ;  /* 0x0000d80402107981 */ /* 0x000ee4000c1e9900 */
[----:B-----5:R-:W-:Y:S02]  /*0410*/  FADD R13, R13, R58 ;  /* 0x0000003a0d0d7221 */ /* 0x020fe40000000000 */
[----:B------:R-:W4:Y:S02]  /*0420*/  LDG.E.CONSTANT R58, desc[UR4][R2.64+0x1cc] ;  /* 0x0001cc04023a7981 */ /* 0x000f24000c1e9900 */
[----:B------:R-:W-:-:S02]  /*0430*/  FADD R12, R13, R12 ;  /* 0x0000000c0d0c7221 */ /* 0x000fc40000000000 */
[----:B------:R-:W5:Y:S02]  /*0440*/  LDG.E.CONSTANT R13, desc[UR4][R2.64+0xe4] ;  /* 0x0000e404020d7981 */ /* 0x000f64000c1e9900 */
[----:B------:R-:W-:Y:S02]  /*0450*/  FADD R11, R12, R11 ;  /* 0x0000000b0c0b7221 */ /* 0x000fe40000000000 */
[----:B------:R-:W4:Y:S02]  /*0460*/  LDG.E.CONSTANT R12, desc[UR4][R2.64+0xe8] ;  /* 0x0000e804020c7981 */ /* 0x000f24000c1e9900 */
[----:B------:R-:W-:Y:S02]  /*0470*/  FADD R10, R11, R10 ;  /* 0x0000000a0b0a7221 */ /* 0x000fe40000000000 */
[----:B------:R-:W4:Y:S02]  /*0480*/  LDG.E.CONSTANT R11, desc[UR4][R2.64+0xec] ;  /* 0x0000ec04020b7981 */ /* 0x000f24000c1e9900 */
[----:B------:R-:W-:-:S02]  /*0490*/  FADD R9, R10, R9 ;  /* 0x000000090a097221 */ /* 0x000fc40000000000 */
[----:B------:R-:W4:Y:S02]  /*04a0*/  LDG.E.CONSTANT R10, desc[UR4][R2.64+0xf0] ;  /* 0x0000f004020a7981 */ /* 0x000f24000c1e9900 */
[----:B------:R-:W-:Y:S02]  /*04b0*/  FADD R9, R9, R8 ;  /* 0x0000000809097221 */ /* 0x000fe40000000000 */
[----:B------:R-:W4:Y:S02]  /*04c0*/  LDG.E.CONSTANT R8, desc[UR4][R2.64+0xfc] ;  /* 0x0000fc0402087981 */ /* 0x000f24000c1e9900 */
[----:B------:R-:W-:Y:S02]  /*04d0*/  FADD R59, R9, R4 ;  /* 0x00000004093b7221 */ /* 0x000fe40000000000 */
[----:B------:R-:W4:Y:S04]  /*04e0*/  LDG.E.CONSTANT R4, desc[UR4][R2.64+0xf4] ;  /* 0x0000f40402047981 */ /* 0x000f28000c1e9900 */
[----:B------:R-:W4:Y:S01]  /*04f0*/  LDG.E.CONSTANT R9, desc[UR4][R2.64+0xf8] ;  /* 0x0000f80402097981 */ /* 0x000f22000c1e9900 */
[----:B------:R-:W-:-:S03]  /*0500*/  FADD R59, R59, R0 ;  /* 0x000000003b3b7221 */ /* 0x000fc60000000000 */
[----:B------:R-:W4:Y:S01]  /*0510*/  LDG.E.CONSTANT R0, desc[UR4][R2.64+0x100] ;  /* 0x0001000402007981 */ /* 0x000f22000c1e9900 */
[----:B------:R-:W-:-:S04]  /*0520*/  FADD R56, R59, R56 ;  /* 0x000000383b387221 */ /* 0x000fc80000000000 */
[----:B------:R-:W-:-:S04]  /*0530*/  FADD R56, R56, R57 ;  /* 0x0000003938387221 */ /* 0x000fc80000000000 */
[----:B------:R-:W-:Y:S02]  /*0540*/  FADD R57, R56, R7 ;  /* 0x0000000738397221 */ /* 0x000fe40000000000 */
[----:B------:R-:W4:Y:S02]  /*0550*/  LDG.E.CONSTANT R7, desc[UR4][R2.64+0x104] ;  /* 0x0001040402077981 */ /* 0x000f24000c1e9900 */
        /* <DEDUP_REMOVED lines=80> */
[----:B---3--:R-:W-:Y:S02]  /*0a60*/  FADD R56, R57, R16 ;  /* 0x0000001039387221 */ /* 0x008fe40000000000 */
[----:B------:R-:W3:Y:S02]  /*0a70*/  LDG.E.CONSTANT R16, desc[UR4][R2.64+0x1a8] ;  /* 0x0001a80402107981 */ /* 0x000ee4000c1e9900 */
[----:B------:R-:W-:-:S02]  /*0a80*/  FADD R57, R56, R15 ;  /* 0x0000000f38397221 */ /* 0x000fc40000000000 */
[----:B------:R-:W3:Y:S02]  /*0a90*/  LDG.E.CONSTANT R15, desc[UR4][R2.64+0x1ac] ;  /* 0x0001ac04020f7981 */ /* 0x000ee4000c1e9900 */
[----:B--2---:R-:W-:Y:S02]  /*0aa0*/  FADD R56, R57, R14 ;  /* 0x0000000e39387221 */ /* 0x004fe40000000000 */
[----:B------:R-:W2:Y:S02]  /*0ab0*/  LDG.E.CONSTANT R14, desc[UR4][R2.64+0x1b0] ;  /* 0x0001b004020e7981 */ /* 0x000ea4000c1e9900 */
[----:B-----5:R-:W-:Y:S02]  /*0ac0*/  FADD R57, R56, R13 ;  /* 0x0000000d38397221 */ /* 0x020fe40000000000 */
[----:B------:R-:W5:Y:S02]  /*0ad0*/  LDG.E.CONSTANT R13, desc[UR4][R2.64+0x1b4] ;  /* 0x0001b404020d7981 */ /* 0x000f64000c1e9900 */
[----:B----4-:R-:W-:-:S02]  /*0ae0*/  FADD R56, R57, R12 ;  /* 0x0000000c39387221 */ /* 0x010fc40000000000 */
        /* <DEDUP_REMOVED lines=11> */
[----:B------:R-:W4:Y:S04]  /*0ba0*/  LDG.E.CONSTANT R56, desc[UR4][R2.64+0x1d4] ;  /* 0x0001d40402387981 */ /* 0x000f28000c1e9900 */
[----:B------:R0:W4:Y:S01]  /*0bb0*/  LDG.E.CONSTANT R8, desc[UR4][R2.64+0x1d8] ;  /* 0x0001d80402087981 */ /* 0x000122000c1e9900 */
[----:B------:R-:W-:-:S04]  /*0bc0*/  FADD R0, R59, R0 ;  /* 0x000000003b007221 */ /* 0x000fc80000000000 */
[----:B------:R-:W-:-:S04]  /*0bd0*/  FADD R7, R0, R7 ;  /* 0x0000000700077221 */ /* 0x000fc80000000000 */
[----:B------:R-:W-:Y:S01]  /*0be0*/  FADD R6, R7, R6 ;  /* 0x0000000607067221 */ /* 0x000fe20000000000 */
[----:B0-----:R-:W0:Y:S03]  /*0bf0*/  LDC.64 R2, c[0x0][0x380] ;  /* 0x0000e000ff027b82 */ /* 0x001e260000000a00 */
[----:B------:R-:W-:-:S04]  /*0c00*/  FADD R47, R6, R47 ;  /* 0x0000002f062f7221 */ /* 0x000fc80000000000 */
        /* <DEDUP_REMOVED lines=37> */
[----:B------:R-:W-:Y:S01]  /*0e60*/  FADD R17, R18, R17 ;  /* 0x0000001112117221 */ /* 0x000fe20000000000 */
[----:B0-----:R-:W-:-:S04]  /*0e70*/  IMAD.WIDE.U32 R2, R5, 0x4, R2 ;  /* 0x0000000405027825 */ /* 0x001fc800078e0002 */
[----:B---3--:R-:W-:-:S04]  /*0e80*/  FADD R16, R17, R16 ;  /* 0x0000001011107221 */ /* 0x008fc80000000000 */
[----:B------:R-:W-:-:S04]  /*0e90*/  FADD R15, R16, R15 ;  /* 0x0000000f100f7221 */ /* 0x000fc80000000000 */
[----:B--2---:R-:W-:-:S04]  /*0ea0*/  FADD R14, R15, R14 ;  /* 0x0000000e0f0e7221 */ /* 0x004fc80000000000 */
[----:B-----5:R-:W-:-:S04]  /*0eb0*/  FADD R13, R14, R13 ;  /* 0x0000000d0e0d7221 */ /* 0x020fc80000000000 */
[----:B----4-:R-:W-:-:S04]  /*0ec0*/  FADD R12, R13, R12 ;  /* 0x0000000c0d0c7221 */ /* 0x010fc80000000000 */
[----:B------:R-:W-:-:S04]  /*0ed0*/  FADD R11, R12, R11 ;  /* 0x0000000b0c0b7221 */ /* 0x000fc80000000000 */
[----:B------:R-:W-:-:S04]  /*0ee0*/  FADD R11, R11, R10 ;  /* 0x0000000a0b0b7221 */ /* 0x000fc80000000000 */
[----:B------:R-:W-:-:S04]  /*0ef0*/  FADD R4, R11, R4 ;  /* 0x000000040b047221 */ /* 0x000fc80000000000 */
[----:B------:R-:W-:-:S04]  /*0f00*/  FADD R9, R4, R9 ;  /* 0x0000000904097221 */ /* 0x000fc80000000000 */
[----:B------:R-:W-:-:S04]  /*0f10*/  FADD R58, R9, R58 ;  /* 0x0000003a093a7221 */ /* 0x000fc80000000000 */
[----:B------:R-:W-:-:S04]  /*0f20*/  FADD R57, R58, R57 ;  /* 0x000000393a397221 */ /* 0x000fc80000000000 */
[----:B------:R-:W-:-:S04]  /*0f30*/  FADD R57, R57, R56 ;  /* 0x0000003839397221 */ /* 0x000fc80000000000 */
[----:B------:R-:W-:-:S05]  /*0f40*/  FADD R57, R57, R8 ;  /* 0x0000000839397221 */ /* 0x000fca0000000000 */
[----:B------:R-:W-:Y:S01]  /*0f50*/  STG.E desc[UR4][R2.64], R57 ;  /* 0x0000003902007986 */ /* 0x000fe2000c101904 */
[----:B------:R-:W-:Y:S05]  /*0f60*/  EXIT ;  /* 0x000000000000794d */ /* 0x000fea0003800000 */
.L_x_0:
[----:B------:R-:W-:-:S00]  /*0f70*/  BRA `(.L_x_0) ;  /* 0xfffffffc00fc7947 */ /* 0x000fc0000383ffff */
[----:B------:R-:W-:-:S00]  /*0f80*/  NOP ;  /* 0x0000000000007918 */ /* 0x000fc00000000000 */
[----:B------:R-:W-:-:S00]  /*0f90*/  NOP ;  /* 0x0000000000007918 */ /* 0x000fc00000000000 */
[----:B------:R-:W-:-:S00]  /*0fa0*/  NOP ;  /* 0x0000000000007918 */ /* 0x000fc00000000000 */
[----:B------:R-:W-:-:S00]  /*0fb0*/  NOP ;  /* 0x0000000000007918 */ /* 0x000fc00000000000 */
[----:B------:R-:W-:-:S00]  /*0fc0*/  NOP ;  /* 0x0000000000007918 */ /* 0x000fc00000000000 */
[----:B------:R-:W-:-:S00]  /*0fd0*/  NOP ;  /* 0x0000000000007918 */ /* 0x000fc00000000000 */
[----:B------:R-:W-:-:S00]  /*0fe0*/  NOP ;  /* 0x0000000000007918 */ /* 0x000fc00000000000 */
[----:B------:R-:W-:-:S00]  /*0ff0*/  NOP ;  /* 0x0000000000007918 */ /* 0x000fc00000000000 */
.L_x_2:


//--------------------- .text.default_function_kernel_1 --------------------------
	.section	.text.default_function_kernel_1,"ax",@progbits
	.align	128
        .global         default_function_kernel_1
        .type           default_function_kernel_1,@function
        .size           default_function_kernel_1,(.L_x_3 - default_function_kernel_1)
        .other          default_function_kernel_1,@"STO_CUDA_ENTRY STV_DEFAULT"
default_function_kernel_1:
.text.default_function_kernel_1:
[----:B------:R-:W-:Y:S01]  /*0000*/  LDC R1, c[0x0][0x37c] ;  /* 0x0000df00ff017b82 */ /* 0x000fe20000000800 */
[----:B------:R-:W0:Y:S07]  /*0010*/  S2R R7, SR_TID.X ;  /* 0x0000000000077919 */ /* 0x000e2e0000002100 */
[----:B------:R-:W0:Y:S01]  /*0020*/  LDC.64 R2, c[0x0][0x388] ;  /* 0x0000e200ff027b82 */ /* 0x000e220000000a00 */
[----:B------:R-:W1:Y:S07]  /*0030*/  LDCU.64 UR4, c[0x0][0x358] ;  /* 0x00006b00ff0477ac */ /* 0x000e6e0008000a00 */
[----:B------:R-:W2:Y:S01]  /*0040*/  LDC.64 R4, c[0x0][0x380] ;  /* 0x0000e000ff047b82 */ /* 0x000ea20000000a00 */
[----:B0-----:R-:W-:-:S06]  /*0050*/  IMAD.WIDE.U32 R2, R7, 0x4, R2 ;  /* 0x0000000407027825 */ /* 0x001fcc00078e0002 */
[----:B-1----:R-:W3:Y:S01]  /*0060*/  LDG.E.CONSTANT R2, desc[UR4][R2.64] ;  /* 0x0000000402027981 */ /* 0x002ee2000c1e9900 */
[----:B--2---:R-:W-:-:S04]  /*0070*/  IMAD.WIDE.U32 R4, R7, 0x4, R4 ;  /* 0x0000000407047825 */ /* 0x004fc800078e0004 */
[----:B---3--:R-:W-:-:S05]  /*0080*/  FMUL R7, R2, 0.0084033608436584472656 ;  /* 0x3c09ae4002077820 */ /* 0x008fca0000400000 */
[----:B------:R-:W-:Y:S01]  /*0090*/  STG.E desc[UR4][R4.64], R7 ;  /* 0x0000000704007986 */ /* 0x000fe2000c101904 */
[----:B------:R-:W-:Y:S05]  /*00a0*/  EXIT ;  /* 0x000000000000794d */ /* 0x000fea0003800000 */
.L_x_1:
        /* <DEDUP_REMOVED lines=13> */
.L_x_3:


//--------------------- .nv.shared.reserved.0     --------------------------
	.section	.nv.shared.reserved.0,"aw",@nobits
	.weak		__nv_reservedSMEM_offset_0_alias
	.size		__nv_reservedSMEM_offset_0_alias, 0, 64
	.other		__nv_reservedSMEM_offset_0_alias,@"STO_CUDA_RESERVED_SHARED STV_DEFAULT"
__nv_reservedSMEM_offset_0_alias:
	.zero		0
	.zero		64


//--------------------- .nv.constant0.default_function_kernel --------------------------
	.section	.nv.constant0.default_function_kernel,"a",@progbits
	.sectionflags	@""
	.align	4
.nv.constant0.default_function_kernel:
	.zero		912


//--------------------- .nv.constant0.default_function_kernel_1 --------------------------
	.section	.nv.constant0.default_function_kernel_1,"a",@progbits
	.sectionflags	@""
	.align	4
.nv.constant0.default_function_kernel_1:
	.zero		912


//--------------------- SYMBOLS --------------------------

	.type		.nv.reservedSmem.offset0,@object
	.size		.nv.reservedSmem.offset0,0x4
